//
// Generated by NVIDIA NVVM Compiler
//
// Compiler Build ID: CL-36424714
// Cuda compilation tools, release 13.0, V13.0.88
// Based on NVVM 20.0.0
//

.version 9.0
.target sm_100
.address_size 64

	// .globl	_Z23compute_outputDW_kernelPdPKdiiS1_iPKiS3_ddd

.visible .entry _Z23compute_outputDW_kernelPdPKdiiS1_iPKiS3_ddd(
	.param .u64 .ptr .align 1 _Z23compute_outputDW_kernelPdPKdiiS1_iPKiS3_ddd_param_0,
	.param .u64 .ptr .align 1 _Z23compute_outputDW_kernelPdPKdiiS1_iPKiS3_ddd_param_1,
	.param .u32 _Z23compute_outputDW_kernelPdPKdiiS1_iPKiS3_ddd_param_2,
	.param .u32 _Z23compute_outputDW_kernelPdPKdiiS1_iPKiS3_ddd_param_3,
	.param .u64 .ptr .align 1 _Z23compute_outputDW_kernelPdPKdiiS1_iPKiS3_ddd_param_4,
	.param .u32 _Z23compute_outputDW_kernelPdPKdiiS1_iPKiS3_ddd_param_5,
	.param .u64 .ptr .align 1 _Z23compute_outputDW_kernelPdPKdiiS1_iPKiS3_ddd_param_6,
	.param .u64 .ptr .align 1 _Z23compute_outputDW_kernelPdPKdiiS1_iPKiS3_ddd_param_7,
	.param .f64 _Z23compute_outputDW_kernelPdPKdiiS1_iPKiS3_ddd_param_8,
	.param .f64 _Z23compute_outputDW_kernelPdPKdiiS1_iPKiS3_ddd_param_9,
	.param .f64 _Z23compute_outputDW_kernelPdPKdiiS1_iPKiS3_ddd_param_10
)
{
	.reg .pred 	%p<7>;
	.reg .b32 	%r<31>;
	.reg .b64 	%rd<21>;
	.reg .b64 	%fd<17>;

	ld.param.u64 	%rd6, [_Z23compute_outputDW_kernelPdPKdiiS1_iPKiS3_ddd_param_0];
	ld.param.u64 	%rd7, [_Z23compute_outputDW_kernelPdPKdiiS1_iPKiS3_ddd_param_1];
	ld.param.u32 	%r13, [_Z23compute_outputDW_kernelPdPKdiiS1_iPKiS3_ddd_param_2];
	ld.param.u32 	%r14, [_Z23compute_outputDW_kernelPdPKdiiS1_iPKiS3_ddd_param_3];
	ld.param.u64 	%rd8, [_Z23compute_outputDW_kernelPdPKdiiS1_iPKiS3_ddd_param_4];
	ld.param.u32 	%r15, [_Z23compute_outputDW_kernelPdPKdiiS1_iPKiS3_ddd_param_5];
	ld.param.u64 	%rd10, [_Z23compute_outputDW_kernelPdPKdiiS1_iPKiS3_ddd_param_6];
	ld.param.u64 	%rd9, [_Z23compute_outputDW_kernelPdPKdiiS1_iPKiS3_ddd_param_7];
	ld.param.f64 	%fd7, [_Z23compute_outputDW_kernelPdPKdiiS1_iPKiS3_ddd_param_9];
	ld.param.f64 	%fd8, [_Z23compute_outputDW_kernelPdPKdiiS1_iPKiS3_ddd_param_10];
	cvta.to.global.u64 	%rd1, %rd10;
	mov.u32 	%r16, %ctaid.x;
	mov.u32 	%r17, %ntid.x;
	mov.u32 	%r18, %tid.x;
	mad.lo.s32 	%r1, %r16, %r17, %r18;
	setp.ge.s32 	%p1, %r1, %r13;
	@%p1 bra 	$L__BB0_8;
	setp.lt.s32 	%p2, %r15, 1;
	@%p2 bra 	$L__BB0_8;
	ld.global.u32 	%r29, [%rd1];
	mad.lo.s32 	%r3, %r14, %r1, -1;
	cvta.to.global.u64 	%rd2, %rd7;
	cvta.to.global.u64 	%rd3, %rd8;
	cvta.to.global.u64 	%rd4, %rd9;
	cvta.to.global.u64 	%rd5, %rd6;
	mov.b32 	%r28, 0;
	mov.b32 	%r25, 1;
	mov.f64 	%fd15, 0d0000000000000000;
	mov.f64 	%fd16, %fd15;
$L__BB0_3:
	ld.param.f64 	%fd14, [_Z23compute_outputDW_kernelPdPKdiiS1_iPKiS3_ddd_param_8];
	add.s32 	%r21, %r3, %r25;
	mul.wide.s32 	%rd11, %r21, 8;
	add.s64 	%rd12, %rd2, %rd11;
	ld.global.f64 	%fd10, [%rd12];
	mul.f64 	%fd11, %fd8, %fd10;
	fma.rn.f64 	%fd16, %fd14, %fd16, %fd11;
	fma.rn.f64 	%fd15, %fd7, %fd15, %fd11;
	setp.ne.s32 	%p3, %r25, %r29;
	@%p3 bra 	$L__BB0_7;
	sub.f64 	%fd5, %fd16, %fd15;
$L__BB0_5:
	mul.wide.s32 	%rd13, %r28, 8;
	add.s64 	%rd14, %rd3, %rd13;
	ld.global.f64 	%fd12, [%rd14];
	mul.f64 	%fd13, %fd5, %fd12;
	mul.wide.s32 	%rd15, %r28, 4;
	add.s64 	%rd16, %rd4, %rd15;
	ld.global.u32 	%r22, [%rd16];
	add.s32 	%r23, %r22, -1;
	mad.lo.s32 	%r24, %r23, %r13, %r1;
	mul.wide.s32 	%rd17, %r24, 8;
	add.s64 	%rd18, %rd5, %rd17;
	st.global.f64 	[%rd18], %fd13;
	add.s32 	%r28, %r28, 1;
	setp.ge.s32 	%p4, %r28, %r15;
	mov.u32 	%r29, %r25;
	@%p4 bra 	$L__BB0_7;
	add.s64 	%rd20, %rd1, %rd15;
	ld.global.u32 	%r29, [%rd20+4];
	setp.eq.s32 	%p5, %r25, %r29;
	@%p5 bra 	$L__BB0_5;
$L__BB0_7:
	add.s32 	%r25, %r25, 1;
	setp.lt.s32 	%p6, %r28, %r15;
	@%p6 bra 	$L__BB0_3;
$L__BB0_8:
	ret;

}


// ===== COMPILED SASS (sm_100) =====

	.target	sm_100

	.elftype	@"ET_EXEC"


//--------------------- .note.nv.tkinfo           --------------------------
	.section	.note.nv.tkinfo,"",@"SHT_NOTE"
	.sectionflags	@"SHF_NOTE_NV_TKINFO"
	.tkinfo
        /*0018*/ 	.word	0x00000002
        /*0030*/ 	.string	""
        /*0030*/ 	.string	"ptxas"
        /*0030*/ 	.string	"Cuda compilation tools, release 13.0, V13.0.88"
        /*0030*/ 	.string	"Build cuda_13.0.r13.0/compiler.36424714_0"
        /*0030*/ 	.string	"-arch sm_100 -m 64 "



//--------------------- .note.nv.cuinfo           --------------------------
	.section	.note.nv.cuinfo,"",@"SHT_NOTE"
	.sectionflags	@"SHF_NOTE_NV_CUINFO"
        /*0018*/ 	.short	0x0002
        /*001a*/ 	.short	0x0064
        /*001c*/ 	.short	0x0082
	.zero		2


//--------------------- .nv.info                  --------------------------
	.section	.nv.info,"",@"SHT_CUDA_INFO"
	.align	4


	//----- nvinfo : EIATTR_REGCOUNT
	.align		4
        /*0000*/ 	.byte	0x04, 0x2f
        /*0002*/ 	.short	(.L_1 - .L_0)
	.align		4
.L_0:
        /*0004*/ 	.word	index@(_Z23compute_outputDW_kernelPdPKdiiS1_iPKiS3_ddd)
        /*0008*/ 	.word	0x00000020


	//----- nvinfo : EIATTR_FRAME_SIZE
	.align		4
.L_1:
        /*000c*/ 	.byte	0x04, 0x11
        /*000e*/ 	.short	(.L_3 - .L_2)
	.align		4
.L_2:
        /*0010*/ 	.word	index@(_Z23compute_outputDW_kernelPdPKdiiS1_iPKiS3_ddd)
        /*0014*/ 	.word	0x00000000


	//----- nvinfo : EIATTR_MIN_STACK_SIZE
	.align		4
.L_3:
        /*0018*/ 	.byte	0x04, 0x12
        /*001a*/ 	.short	(.L_5 - .L_4)
	.align		4
.L_4:
        /*001c*/ 	.word	index@(_Z23compute_outputDW_kernelPdPKdiiS1_iPKiS3_ddd)
        /*0020*/ 	.word	0x00000000
.L_5:


//--------------------- .nv.compat                --------------------------
	.section	.nv.compat,"",@"SHT_CUDA_COMPAT_INFO"
	.align	4
        /*0000*/ 	.byte	0x02, 0x09, 0x00, 0x00, 0x02, 0x02, 0x01, 0x00, 0x02, 0x05, 0x05, 0x00, 0x03, 0x07, 0x01, 0x01
        /*0010*/ 	.byte	0x02, 0x03, 0x00, 0x00, 0x02, 0x06, 0x01, 0x00, 0x04, 0x0b, 0x08, 0x00, 0x01, 0x00, 0x00, 0x00
        /*0020*/ 	.byte	0x00, 0x00, 0x00, 0x00


//--------------------- .nv.info._Z23compute_outputDW_kernelPdPKdiiS1_iPKiS3_ddd --------------------------
	.section	.nv.info._Z23compute_outputDW_kernelPdPKdiiS1_iPKiS3_ddd,"",@"SHT_CUDA_INFO"
	.sectionflags	@""
	.align	4


	//----- nvinfo : EIATTR_CUDA_API_VERSION
	.align		4
        /*0000*/ 	.byte	0x04, 0x37
        /*0002*/ 	.short	(.L_7 - .L_6)
.L_6:
        /*0004*/ 	.word	0x00000082


	//----- nvinfo : EIATTR_KPARAM_INFO
	.align		4
.L_7:
        /*0008*/ 	.byte	0x04, 0x17
        /*000a*/ 	.short	(.L_9 - .L_8)
.L_8:
        /*000c*/ 	.word	0x00000000
        /*0010*/ 	.short	0x000a
        /*0012*/ 	.short	0x0048
        /*0014*/ 	.byte	0x00, 0xf0, 0x21, 0x00


	//----- nvinfo : EIATTR_KPARAM_INFO
	.align		4
.L_9:
        /*0018*/ 	.byte	0x04, 0x17
        /*001a*/ 	.short	(.L_11 - .L_10)
.L_10:
        /*001c*/ 	.word	0x00000000
        /*0020*/ 	.short	0x0009
        /*0022*/ 	.short	0x0040
        /*0024*/ 	.byte	0x00, 0xf0, 0x21, 0x00


	//----- nvinfo : EIATTR_KPARAM_INFO
	.align		4
.L_11:
        /*0028*/ 	.byte	0x04, 0x17
        /*002a*/ 	.short	(.L_13 - .L_12)
.L_12:
        /*002c*/ 	.word	0x00000000
        /*0030*/ 	.short	0x0008
        /*0032*/ 	.short	0x0038
        /*0034*/ 	.byte	0x00, 0xf0, 0x21, 0x00


	//----- nvinfo : EIATTR_KPARAM_INFO
	.align		4
.L_13:
        /*0038*/ 	.byte	0x04, 0x17
        /*003a*/ 	.short	(.L_15 - .L_14)
.L_14:
        /*003c*/ 	.word	0x00000000
        /*0040*/ 	.short	0x0007
        /*0042*/ 	.short	0x0030
        /*0044*/ 	.byte	0x00, 0xf5, 0x21, 0x00


	//----- nvinfo : EIATTR_KPARAM_INFO
	.align		4
.L_15:
        /*0048*/ 	.byte	0x04, 0x17
        /*004a*/ 	.short	(.L_17 - .L_16)
.L_16:
        /*004c*/ 	.word	0x00000000
        /*0050*/ 	.short	0x0006
        /*0052*/ 	.short	0x0028
        /*0054*/ 	.byte	0x00, 0xf5, 0x21, 0x00


	//----- nvinfo : EIATTR_KPARAM_INFO
	.align		4
.L_17:
        /*0058*/ 	.byte	0x04, 0x17
        /*005a*/ 	.short	(.L_19 - .L_18)
.L_18:
        /*005c*/ 	.word	0x00000000
        /*0060*/ 	.short	0x0005
        /*0062*/ 	.short	0x0020
        /*0064*/ 	.byte	0x00, 0xf0, 0x11, 0x00


	//----- nvinfo : EIATTR_KPARAM_INFO
	.align		4
.L_19:
        /*0068*/ 	.byte	0x04, 0x17
        /*006a*/ 	.short	(.L_21 - .L_20)
.L_20:
        /*006c*/ 	.word	0x00000000
        /*0070*/ 	.short	0x0004
        /*0072*/ 	.short	0x0018
        /*0074*/ 	.byte	0x00, 0xf5, 0x21, 0x00


	//----- nvinfo : EIATTR_KPARAM_INFO
	.align		4
.L_21:
        /*0078*/ 	.byte	0x04, 0x17
        /*007a*/ 	.short	(.L_23 - .L_22)
.L_22:
        /*007c*/ 	.word	0x00000000
        /*0080*/ 	.short	0x0003
        /*0082*/ 	.short	0x0014
        /*0084*/ 	.byte	0x00, 0xf0, 0x11, 0x00


	//----- nvinfo : EIATTR_KPARAM_INFO
	.align		4
.L_23:
        /*0088*/ 	.byte	0x04, 0x17
        /*008a*/ 	.short	(.L_25 - .L_24)
.L_24:
        /*008c*/ 	.word	0x00000000
        /*0090*/ 	.short	0x0002
        /*0092*/ 	.short	0x0010
        /*0094*/ 	.byte	0x00, 0xf0, 0x11, 0x00


	//----- nvinfo : EIATTR_KPARAM_INFO
	.align		4
.L_25:
        /*0098*/ 	.byte	0x04, 0x17
        /*009a*/ 	.short	(.L_27 - .L_26)
.L_26:
        /*009c*/ 	.word	0x00000000
        /*00a0*/ 	.short	0x0001
        /*00a2*/ 	.short	0x0008
        /*00a4*/ 	.byte	0x00, 0xf5, 0x21, 0x00


	//----- nvinfo : EIATTR_KPARAM_INFO
	.align		4
.L_27:
        /*00a8*/ 	.byte	0x04, 0x17
        /*00aa*/ 	.short	(.L_29 - .L_28)
.L_28:
        /*00ac*/ 	.word	0x00000000
        /*00b0*/ 	.short	0x0000
        /*00b2*/ 	.short	0x0000
        /*00b4*/ 	.byte	0x00, 0xf5, 0x21, 0x00


	//----- nvinfo : EIATTR_SPARSE_MMA_MASK
	.align		4
.L_29:
        /*00b8*/ 	.byte	0x03, 0x50
        /*00ba*/ 	.short	0x0000


	//----- nvinfo : EIATTR_MAXREG_COUNT
	.align		4
        /*00bc*/ 	.byte	0x03, 0x1b
        /*00be*/ 	.short	0x00ff


	//----- nvinfo : EIATTR_MERCURY_ISA_VERSION
	.align		4
        /*00c0*/ 	.byte	0x03, 0x5f
        /*00c2*/ 	.short	0x0101


	//----- nvinfo : EIATTR_VRC_CTA_INIT_COUNT
	.align		4
        /*00c4*/ 	.byte	0x02, 0x4a
	.zero		1
	.zero		1


	//----- nvinfo : EIATTR_EXIT_INSTR_OFFSETS
	.align		4
        /*00c8*/ 	.byte	0x04, 0x1c
        /*00ca*/ 	.short	(.L_31 - .L_30)


	//   ....[0]....
.L_30:
        /*00cc*/ 	.word	0x00000070


	//   ....[1]....
        /*00d0*/ 	.word	0x000000a0


	//   ....[2]....
        /*00d4*/ 	.word	0x000003c0


	//----- nvinfo : EIATTR_CBANK_PARAM_SIZE
	.align		4
.L_31:
        /*00d8*/ 	.byte	0x03, 0x19
        /*00da*/ 	.short	0x0050


	//----- nvinfo : EIATTR_PARAM_CBANK
	.align		4
        /*00dc*/ 	.byte	0x04, 0x0a
        /*00de*/ 	.short	(.L_33 - .L_32)
	.align		4
.L_32:
        /*00e0*/ 	.word	index@(.nv.constant0._Z23compute_outputDW_kernelPdPKdiiS1_iPKiS3_ddd)
        /*00e4*/ 	.short	0x0380
        /*00e6*/ 	.short	0x0050


	//----- nvinfo : EIATTR_SW_WAR
	.align		4
.L_33:
        /*00e8*/ 	.byte	0x04, 0x36
        /*00ea*/ 	.short	(.L_35 - .L_34)
.L_34:
        /*00ec*/ 	.word	0x00000008
.L_35:


//--------------------- .nv.callgraph             --------------------------
	.section	.nv.callgraph,"",@"SHT_CUDA_CALLGRAPH"
	.align	4
	.sectionentsize	8
	.align		4
        /*0000*/ 	.word	0x00000000
	.align		4
        /*0004*/ 	.word	0xffffffff
	.align		4
        /*0008*/ 	.word	0x00000000
	.align		4
        /*000c*/ 	.word	0xfffffffe
	.align		4
        /*0010*/ 	.word	0x00000000
	.align		4
        /*0014*/ 	.word	0xfffffffd
	.align		4
        /*0018*/ 	.word	0x00000000
	.align		4
        /*001c*/ 	.word	0xfffffffc


//--------------------- .text._Z23compute_outputDW_kernelPdPKdiiS1_iPKiS3_ddd --------------------------
	.section	.text._Z23compute_outputDW_kernelPdPKdiiS1_iPKiS3_ddd,"ax",@progbits
	.align	128
        .global         _Z23compute_outputDW_kernelPdPKdiiS1_iPKiS3_ddd
        .type           _Z23compute_outputDW_kernelPdPKdiiS1_iPKiS3_ddd,@function
        .size           _Z23compute_outputDW_kernelPdPKdiiS1_iPKiS3_ddd,(.L_x_4 - _Z23compute_outputDW_kernelPdPKdiiS1_iPKiS3_ddd)
        .other          _Z23compute_outputDW_kernelPdPKdiiS1_iPKiS3_ddd,@"STO_CUDA_ENTRY STV_DEFAULT"
_Z23compute_outputDW_kernelPdPKdiiS1_iPKiS3_ddd:
.text._Z23compute_outputDW_kernelPdPKdiiS1_iPKiS3_ddd:
[----:B------:R-:W-:Y:S01]  /*0000*/  LDC R1, c[0x0][0x37c] ;  /* 0x0000df00ff017b82 */ /* 0x000fe20000000800 */
[----:B------:R-:W0:Y:S07]  /*0010*/  S2R R3, SR_TID.X ;  /* 0x0000000000037919 */ /* 0x000e2e0000002100 */
[----:B------:R-:W0:Y:S01]  /*0020*/  S2UR UR4, SR_CTAID.X ;  /* 0x00000000000479c3 */ /* 0x000e220000002500 */
[----:B------:R-:W1:Y:S07]  /*0030*/  LDCU UR5, c[0x0][0x390] ;  /* 0x00007200ff0577ac */ /* 0x000e6e0008000800 */
[----:B------:R-:W0:Y:S02]  /*0040*/  LDC R0, c[0x0][0x360] ;  /* 0x0000d800ff007b82 */ /* 0x000e240000000800 */
[----:B0-----:R-:W-:-:S05]  /*0050*/  IMAD R0, R0, UR4, R3 ;  /* 0x0000000400007c24 */ /* 0x001fca000f8e0203 */
[----:B-1----:R-:W-:-:S13]  /*0060*/  ISETP.GE.AND P0, PT, R0, UR5, PT ;  /* 0x0000000500007c0c */ /* 0x002fda000bf06270 */
[----:B------:R-:W-:Y:S05]  /*0070*/  @P0 EXIT ;  /* 0x000000000000094d */ /* 0x000fea0003800000 */
[----:B------:R-:W0:Y:S02]  /*0080*/  LDC R2, c[0x0][0x3a0] ;  /* 0x0000e800ff027b82 */ /* 0x000e240000000800 */
[----:B0-----:R-:W-:-:S13]  /*0090*/  ISETP.GE.AND P0, PT, R2, 0x1, PT ;  /* 0x000000010200780c */ /* 0x001fda0003f06270 */
[----:B------:R-:W-:Y:S05]  /*00a0*/  @!P0 EXIT ;  /* 0x000000000000894d */ /* 0x000fea0003800000 */
[----:B------:R-:W0:Y:S01]  /*00b0*/  LDC.64 R20, c[0x0][0x3a8] ;  /* 0x0000ea00ff147b82 */ /* 0x000e220000000a00 */
[----:B------:R-:W0:Y:S07]  /*00c0*/  LDCU.64 UR4, c[0x0][0x358] ;  /* 0x00006b00ff0477ac */ /* 0x000e2e0008000a00 */
[----:B------:R-:W1:Y:S01]  /*00d0*/  LDC R9, c[0x0][0x394] ;  /* 0x0000e500ff097b82 */ /* 0x000e620000000800 */
[----:B0-----:R0:W5:Y:S01]  /*00e0*/  LDG.E R20, desc[UR4][R20.64] ;  /* 0x0000000414147981 */ /* 0x001162000c1e1900 */
[----:B------:R-:W-:Y:S01]  /*00f0*/  IMAD.MOV.U32 R6, RZ, RZ, RZ ;  /* 0x000000ffff067224 */ /* 0x000fe200078e00ff */
[----:B------:R-:W-:Y:S01]  /*0100*/  CS2R R4, SRZ ;  /* 0x0000000000047805 */ /* 0x000fe2000001ff00 */
[----:B------:R-:W-:Y:S01]  /*0110*/  IMAD.MOV.U32 R7, RZ, RZ, 0x1 ;  /* 0x00000001ff077424 */ /* 0x000fe200078e00ff */
[----:B------:R-:W-:Y:S01]  /*0120*/  CS2R R2, SRZ ;  /* 0x0000000000027805 */ /* 0x000fe2000001ff00 */
[----:B-1----:R-:W-:-:S07]  /*0130*/  IMAD R10, R0, R9, -0x1 ;  /* 0xffffffff000a7424 */ /* 0x002fce00078e0209 */
.L_x_2:
[----:B------:R-:W1:Y:S01]  /*0140*/  LDC.64 R8, c[0x0][0x388] ;  /* 0x0000e200ff087b82 */ /* 0x000e620000000a00 */
[----:B------:R-:W-:Y:S01]  /*0150*/  IADD3 R11, PT, PT, R10, R7, RZ ;  /* 0x000000070a0b7210 */ /* 0x000fe20007ffe0ff */
[----:B------:R-:W2:Y:S01]  /*0160*/  LDCU.128 UR8, c[0x0][0x3c0] ;  /* 0x00007800ff0877ac */ /* 0x000ea20008000c00 */
[----:B------:R-:W3:Y:S03]  /*0170*/  LDCU.64 UR6, c[0x0][0x3b8] ;  /* 0x00007700ff0677ac */ /* 0x000ee60008000a00 */
[----:B-1----:R-:W-:-:S06]  /*0180*/  IMAD.WIDE R8, R11, 0x8, R8 ;  /* 0x000000080b087825 */ /* 0x002fcc00078e0208 */
[----:B------:R-:W2:Y:S01]  /*0190*/  LDG.E.64 R8, desc[UR4][R8.64] ;  /* 0x0000000408087981 */ /* 0x000ea2000c1e1b00 */
[----:B-----5:R-:W-:Y:S01]  /*01a0*/  ISETP.NE.AND P0, PT, R7, R20, PT ;  /* 0x000000140700720c */ /* 0x020fe20003f05270 */
[----:B--2---:R-:W-:-:S08]  /*01b0*/  DMUL R12, R8, UR10 ;  /* 0x0000000a080c7c28 */ /* 0x004fd00008000000 */
[--C-:B---3--:R-:W-:Y:S02]  /*01c0*/  DFMA R2, R2, UR6, R12.reuse ;  /* 0x0000000602027c2b */ /* 0x108fe4000800000c */
[----:B------:R-:W-:Y:S02]  /*01d0*/  DFMA R4, R4, UR8, R12 ;  /* 0x0000000804047c2b */ /* 0x000fe4000800000c */
[----:B------:R-:W-:Y:S09]  /*01e0*/  @P0 BRA `(.L_x_0) ;  /* 0x0000000000640947 */ /* 0x000ff20003800000 */
[----:B------:R-:W1:Y:S01]  /*01f0*/  LDC.64 R12, c[0x0][0x398] ;  /* 0x0000e600ff0c7b82 */ /* 0x000e620000000a00 */
[----:B------:R-:W-:Y:S01]  /*0200*/  DADD R8, -R4, R2 ;  /* 0x0000000004087229 */ /* 0x000fe20000000102 */
[----:B------:R-:W2:Y:S01]  /*0210*/  LDCU UR7, c[0x0][0x3a0] ;  /* 0x00007400ff0777ac */ /* 0x000ea20008000800 */
[----:B------:R-:W3:Y:S05]  /*0220*/  LDCU UR6, c[0x0][0x390] ;  /* 0x00007200ff0677ac */ /* 0x000eea0008000800 */
[----:B------:R-:W4:Y:S08]  /*0230*/  LDC.64 R14, c[0x0][0x3b0] ;  /* 0x0000ec00ff0e7b82 */ /* 0x000f300000000a00 */
[----:B------:R-:W0:Y:S08]  /*0240*/  LDC.64 R16, c[0x0][0x380] ;  /* 0x0000e000ff107b82 */ /* 0x000e300000000a00 */
[----:B--23--:R-:W0:Y:S02]  /*0250*/  LDC.64 R18, c[0x0][0x3a8] ;  /* 0x0000ea00ff127b82 */ /* 0x00ce240000000a00 */
.L_x_1:
[----:B----4-:R-:W-:-:S06]  /*0260*/  IMAD.WIDE R26, R6, 0x4, R14 ;  /* 0x00000004061a7825 */ /* 0x010fcc00078e020e */
[----:B------:R-:W2:Y:S01]  /*0270*/  LDG.E R26, desc[UR4][R26.64] ;  /* 0x000000041a1a7981 */ /* 0x000ea2000c1e1900 */
[----:B-1----:R-:W-:-:S05]  /*0280*/  IMAD.WIDE R22, R6, 0x8, R12 ;  /* 0x0000000806167825 */ /* 0x002fca00078e020c */
[----:B0-----:R-:W3:Y:S01]  /*0290*/  LDG.E.64 R20, desc[UR4][R22.64] ;  /* 0x0000000416147981 */ /* 0x001ee2000c1e1b00 */
[----:B--2---:R-:W-:-:S04]  /*02a0*/  VIADD R11, R26, 0xffffffff ;  /* 0xffffffff1a0b7836 */ /* 0x004fc80000000000 */
[----:B------:R-:W-:Y:S01]  /*02b0*/  IMAD R11, R11, UR6, R0 ;  /* 0x000000060b0b7c24 */ /* 0x000fe2000f8e0200 */
[----:B---3--:R-:W-:-:S03]  /*02c0*/  DMUL R24, R8, R20 ;  /* 0x0000001408187228 */ /* 0x008fc60000000000 */
[----:B------:R-:W-:Y:S01]  /*02d0*/  IMAD.WIDE R28, R11, 0x8, R16 ;  /* 0x000000080b1c7825 */ /* 0x000fe200078e0210 */
[----:B------:R-:W-:Y:S02]  /*02e0*/  MOV R11, R6 ;  /* 0x00000006000b7202 */ /* 0x000fe40000000f00 */
[----:B------:R-:W-:Y:S01]  /*02f0*/  MOV R20, R7 ;  /* 0x0000000700147202 */ /* 0x000fe20000000f00 */
[----:B------:R-:W-:Y:S01]  /*0300*/  VIADD R6, R6, 0x1 ;  /* 0x0000000106067836 */ /* 0x000fe20000000000 */
[----:B------:R1:W-:Y:S04]  /*0310*/  STG.E.64 desc[UR4][R28.64], R24 ;  /* 0x000000181c007986 */ /* 0x0003e8000c101b04 */
[----:B------:R-:W-:-:S13]  /*0320*/  ISETP.GE.AND P0, PT, R6, UR7, PT ;  /* 0x0000000706007c0c */ /* 0x000fda000bf06270 */
[----:B-1----:R-:W-:Y:S05]  /*0330*/  @P0 BRA `(.L_x_0) ;  /* 0x0000000000100947 */ /* 0x002fea0003800000 */
[----:B------:R-:W-:-:S06]  /*0340*/  IMAD.WIDE R20, R11, 0x4, R18 ;  /* 0x000000040b147825 */ /* 0x000fcc00078e0212 */
[----:B------:R-:W2:Y:S02]  /*0350*/  LDG.E R20, desc[UR4][R20.64+0x4] ;  /* 0x0000040414147981 */ /* 0x000ea4000c1e1900 */
[----:B--2---:R-:W-:-:S13]  /*0360*/  ISETP.NE.AND P0, PT, R7, R20, PT ;  /* 0x000000140700720c */ /* 0x004fda0003f05270 */
[----:B------:R-:W-:Y:S05]  /*0370*/  @!P0 BRA `(.L_x_1) ;  /* 0xfffffffc00b88947 */ /* 0x000fea000383ffff */
.L_x_0:
[----:B------:R-:W1:Y:S01]  /*0380*/  LDCU UR6, c[0x0][0x3a0] ;  /* 0x00007400ff0677ac */ /* 0x000e620008000800 */
[----:B------:R-:W-:Y:S02]  /*0390*/  IADD3 R7, PT, PT, R7, 0x1, RZ ;  /* 0x0000000107077810 */ /* 0x000fe40007ffe0ff */
[----:B-1----:R-:W-:-:S13]  /*03a0*/  ISETP.GE.AND P0, PT, R6, UR6, PT ;  /* 0x0000000606007c0c */ /* 0x002fda000bf06270 */
[----:B------:R-:W-:Y:S05]  /*03b0*/  @!P0 BRA `(.L_x_2) ;  /* 0xfffffffc00608947 */ /* 0x000fea000383ffff */
[----:B------:R-:W-:Y:S05]  /*03c0*/  EXIT ;  /* 0x000000000000794d */ /* 0x000fea0003800000 */
.L_x_3:
[----:B------:R-:W-:-:S00]  /*03d0*/  BRA `(.L_x_3) ;  /* 0xfffffffc00fc7947 */ /* 0x000fc0000383ffff */
[----:B------:R-:W-:-:S00]  /*03e0*/  NOP ;  /* 0x0000000000007918 */ /* 0x000fc00000000000 */
        /* <DEDUP_REMOVED lines=9> */
.L_x_4:


//--------------------- .nv.shared.reserved.0     --------------------------
	.section	.nv.shared.reserved.0,"aw",@nobits
	.weak		__nv_reservedSMEM_offset_0_alias
	.size		__nv_reservedSMEM_offset_0_alias, 0, 64
	.other		__nv_reservedSMEM_offset_0_alias,@"STO_CUDA_RESERVED_SHARED STV_DEFAULT"
__nv_reservedSMEM_offset_0_alias:
	.zero		0
	.zero		64


//--------------------- .nv.constant0._Z23compute_outputDW_kernelPdPKdiiS1_iPKiS3_ddd --------------------------
	.section	.nv.constant0._Z23compute_outputDW_kernelPdPKdiiS1_iPKiS3_ddd,"a",@progbits
	.sectionflags	@""
	.align	4
.nv.constant0._Z23compute_outputDW_kernelPdPKdiiS1_iPKiS3_ddd:
	.zero		976


//--------------------- SYMBOLS --------------------------

	.type		.nv.reservedSmem.offset0,@object
	.size		.nv.reservedSmem.offset0,0x4
